	.headerflags	@"EF_CUDA_TEXMODE_UNIFIED EF_CUDA_64BIT_ADDRESS EF_CUDA_ACCELERATORS EF_CUDA_SM90 EF_CUDA_VIRTUAL_SM(EF_CUDA_SM90)"
	.elftype	@"ET_EXEC"


//--------------------- .nv.info                  --------------------------
	.section	.nv.info,"",@"SHT_CUDA_INFO"
	.align	4


	//----- nvinfo : EIATTR_REGCOUNT
	.align		4
        /*0000*/ 	.byte	0x04, 0x2f
        /*0002*/ 	.short	(.L_3 - .L_2)
	.align		4
.L_2:
        /*0004*/ 	.word	index@(triton_poi_fused__native_batch_norm_legit_no_training_convolution_elu_1)
        /*0008*/ 	.word	0x0000001b


	//----- nvinfo : EIATTR_MIN_STACK_SIZE
	.align		4
.L_3:
        /*000c*/ 	.byte	0x04, 0x12
        /*000e*/ 	.short	(.L_5 - .L_4)
	.align		4
.L_4:
        /*0010*/ 	.word	index@(triton_poi_fused__native_batch_norm_legit_no_training_convolution_elu_1)
        /*0014*/ 	.word	0x00000000


	//----- nvinfo : EIATTR_FRAME_SIZE
	.align		4
.L_5:
        /*0018*/ 	.byte	0x04, 0x11
        /*001a*/ 	.short	(.L_7 - .L_6)
	.align		4
.L_6:
        /*001c*/ 	.word	index@(triton_poi_fused__native_batch_norm_legit_no_training_convolution_elu_1)
        /*0020*/ 	.word	0x00000000


	//----- nvinfo : EIATTR_MIN_STACK_SIZE
	.align		4
.L_7:
        /*0024*/ 	.byte	0x04, 0x12
        /*0026*/ 	.short	(.L_9 - .L_8)
	.align		4
.L_8:
        /*0028*/ 	.word	index@(triton_poi_fused__native_batch_norm_legit_no_training_convolution_elu_1)
        /*002c*/ 	.word	0x00000000
.L_9:


//--------------------- .nv.info.triton_poi_fused__native_batch_norm_legit_no_training_convolution_elu_1 --------------------------
	.section	.nv.info.triton_poi_fused__native_batch_norm_legit_no_training_convolution_elu_1,"",@"SHT_CUDA_INFO"
	.sectionflags	@""
	.align	4


	//----- nvinfo : EIATTR_CUDA_API_VERSION
	.align		4
        /*0000*/ 	.byte	0x04, 0x37
        /*0002*/ 	.short	(.L_11 - .L_10)
.L_10:
        /*0004*/ 	.word	0x0000007c


	//----- nvinfo : EIATTR_KPARAM_INFO
	.align		4
.L_11:
        /*0008*/ 	.byte	0x04, 0x17
        /*000a*/ 	.short	(.L_13 - .L_12)
.L_12:
        /*000c*/ 	.word	0x00000000
        /*0010*/ 	.short	0x0007
        /*0012*/ 	.short	0x0038
        /*0014*/ 	.byte	0x00, 0xf0, 0x11, 0x00


	//----- nvinfo : EIATTR_KPARAM_INFO
	.align		4
.L_13:
        /*0018*/ 	.byte	0x04, 0x17
        /*001a*/ 	.short	(.L_15 - .L_14)
.L_14:
        /*001c*/ 	.word	0x00000000
        /*0020*/ 	.short	0x0006
        /*0022*/ 	.short	0x0030
        /*0024*/ 	.byte	0x00, 0xf4, 0x21, 0x00


	//----- nvinfo : EIATTR_KPARAM_INFO
	.align		4
.L_15:
        /*0028*/ 	.byte	0x04, 0x17
        /*002a*/ 	.short	(.L_17 - .L_16)
.L_16:
        /*002c*/ 	.word	0x00000000
        /*0030*/ 	.short	0x0005
        /*0032*/ 	.short	0x0028
        /*0034*/ 	.byte	0x00, 0xf4, 0x21, 0x00


	//----- nvinfo : EIATTR_KPARAM_INFO
	.align		4
.L_17:
        /*0038*/ 	.byte	0x04, 0x17
        /*003a*/ 	.short	(.L_19 - .L_18)
.L_18:
        /*003c*/ 	.word	0x00000000
        /*0040*/ 	.short	0x0004
        /*0042*/ 	.short	0x0020
        /*0044*/ 	.byte	0x00, 0xf4, 0x21, 0x00


	//----- nvinfo : EIATTR_KPARAM_INFO
	.align		4
.L_19:
        /*0048*/ 	.byte	0x04, 0x17
        /*004a*/ 	.short	(.L_21 - .L_20)
.L_20:
        /*004c*/ 	.word	0x00000000
        /*0050*/ 	.short	0x0003
        /*0052*/ 	.short	0x0018
        /*0054*/ 	.byte	0x00, 0xf4, 0x21, 0x00


	//----- nvinfo : EIATTR_KPARAM_INFO
	.align		4
.L_21:
        /*0058*/ 	.byte	0x04, 0x17
        /*005a*/ 	.short	(.L_23 - .L_22)
.L_22:
        /*005c*/ 	.word	0x00000000
        /*0060*/ 	.short	0x0002
        /*0062*/ 	.short	0x0010
        /*0064*/ 	.byte	0x00, 0xf4, 0x21, 0x00


	//----- nvinfo : EIATTR_KPARAM_INFO
	.align		4
.L_23:
        /*0068*/ 	.byte	0x04, 0x17
        /*006a*/ 	.short	(.L_25 - .L_24)
.L_24:
        /*006c*/ 	.word	0x00000000
        /*0070*/ 	.short	0x0001
        /*0072*/ 	.short	0x0008
        /*0074*/ 	.byte	0x00, 0xf4, 0x21, 0x00


	//----- nvinfo : EIATTR_KPARAM_INFO
	.align		4
.L_25:
        /*0078*/ 	.byte	0x04, 0x17
        /*007a*/ 	.short	(.L_27 - .L_26)
.L_26:
        /*007c*/ 	.word	0x00000000
        /*0080*/ 	.short	0x0000
        /*0082*/ 	.short	0x0000
        /*0084*/ 	.byte	0x00, 0xf4, 0x21, 0x00


	//----- nvinfo : EIATTR_SPARSE_MMA_MASK
	.align		4
.L_27:
        /*0088*/ 	.byte	0x03, 0x50
        /*008a*/ 	.short	0x0000


	//----- nvinfo : EIATTR_MAXREG_COUNT
	.align		4
        /*008c*/ 	.byte	0x03, 0x1b
        /*008e*/ 	.short	0x00ff


	//----- nvinfo : EIATTR_EXIT_INSTR_OFFSETS
	.align		4
        /*0090*/ 	.byte	0x04, 0x1c
        /*0092*/ 	.short	(.L_29 - .L_28)


	//   ....[0]....
.L_28:
        /*0094*/ 	.word	0x00000850


	//   ....[1]....
        /*0098*/ 	.word	0x00000870


	//----- nvinfo : EIATTR_REQNTID
	.align		4
.L_29:
        /*009c*/ 	.byte	0x04, 0x10
        /*009e*/ 	.short	(.L_31 - .L_30)
.L_30:
        /*00a0*/ 	.word	0x00000020
        /*00a4*/ 	.word	0x00000001
        /*00a8*/ 	.word	0x00000001


	//----- nvinfo : EIATTR_CBANK_PARAM_SIZE
	.align		4
.L_31:
        /*00ac*/ 	.byte	0x03, 0x19
        /*00ae*/ 	.short	0x003c


	//----- nvinfo : EIATTR_PARAM_CBANK
	.align		4
        /*00b0*/ 	.byte	0x04, 0x0a
        /*00b2*/ 	.short	(.L_33 - .L_32)
	.align		4
.L_32:
        /*00b4*/ 	.word	index@(.nv.constant0.triton_poi_fused__native_batch_norm_legit_no_training_convolution_elu_1)
        /*00b8*/ 	.short	0x0210
        /*00ba*/ 	.short	0x003c


	//----- nvinfo : EIATTR_SW_WAR
	.align		4
.L_33:
        /*00bc*/ 	.byte	0x04, 0x36
        /*00be*/ 	.short	(.L_35 - .L_34)
.L_34:
        /*00c0*/ 	.word	0x00000008
.L_35:


//--------------------- .nv.callgraph             --------------------------
	.section	.nv.callgraph,"",@"SHT_CUDA_CALLGRAPH"
	.align	4
	.sectionentsize	8
	.align		4
        /*0000*/ 	.word	0x00000000
	.align		4
        /*0004*/ 	.word	0xffffffff
	.align		4
        /*0008*/ 	.word	0x00000000
	.align		4
        /*000c*/ 	.word	0xfffffffe
	.align		4
        /*0010*/ 	.word	0x00000000
	.align		4
        /*0014*/ 	.word	0xfffffffd
	.align		4
        /*0018*/ 	.word	0x00000000
	.align		4
        /*001c*/ 	.word	0xfffffffc


//--------------------- .nv.constant4             --------------------------
	.section	.nv.constant4,"a",@progbits
	.align	8
	.align		8
.nv.constant4:
        /*0000*/ 	.dword	_$_str
	.align		8
        /*0008*/ 	.dword	_$_str_$_2


//--------------------- .text.triton_poi_fused__native_batch_norm_legit_no_training_convolution_elu_1 --------------------------
	.section	.text.triton_poi_fused__native_batch_norm_legit_no_training_convolution_elu_1,"ax",@progbits
	.align	128
        .global         triton_poi_fused__native_batch_norm_legit_no_training_convolution_elu_1
        .type           triton_poi_fused__native_batch_norm_legit_no_training_convolution_elu_1,@function
        .size           triton_poi_fused__native_batch_norm_legit_no_training_convolution_elu_1,(.L_x_1 - triton_poi_fused__native_batch_norm_legit_no_training_convolution_elu_1)
        .other          triton_poi_fused__native_batch_norm_legit_no_training_convolution_elu_1,@"STO_CUDA_ENTRY STV_DEFAULT"
triton_poi_fused__native_batch_norm_legit_no_training_convolution_elu_1:
.text.triton_poi_fused__native_batch_norm_legit_no_training_convolution_elu_1:
[----:B------:R-:W0:Y:S01]  /*0000*/  LDC R1, c[0x0][0x28] ;  /* 0x00000a00ff017b82 */ /* 0x000e220000000800 */
[----:B------:R-:W1:Y:S07]  /*0010*/  S2R R0, SR_TID.X ;  /* 0x0000000000007919 */ /* 0x000e6e0000002100 */
[----:B------:R-:W2:Y:S01]  /*0020*/  LDC.64 R8, c[0x0][0x230] ;  /* 0x00008c00ff087b82 */ /* 0x000ea20000000a00 */
[----:B------:R-:W-:Y:S01]  /*0030*/  HFMA2.MMA R22, -RZ, RZ, 0, 0 ;  /* 0x00000000ff167435 */ /* 0x000fe200000001ff */
[----:B------:R-:W-:Y:S01]  /*0040*/  CS2R R20, SRZ ;  /* 0x0000000000147805 */ /* 0x000fe2000001ff00 */
[----:B------:R-:W3:Y:S01]  /*0050*/  S2R R5, SR_CTAID.X ;  /* 0x0000000000057919 */ /* 0x000ee20000002500 */
[----:B------:R-:W-:-:S04]  /*0060*/  ULDC.64 UR4, c[0x0][0x208] ;  /* 0x0000820000047ab9 */ /* 0x000fc80000000a00 */
[----:B------:R-:W4:Y:S08]  /*0070*/  LDC.64 R6, c[0x0][0x220] ;  /* 0x00008800ff067b82 */ /* 0x000f300000000a00 */
[----:B------:R-:W5:Y:S08]  /*0080*/  LDC.64 R10, c[0x0][0x228] ;  /* 0x00008a00ff0a7b82 */ /* 0x000f700000000a00 */
[----:B------:R-:W4:Y:S01]  /*0090*/  LDC.64 R12, c[0x0][0x238] ;  /* 0x00008e00ff0c7b82 */ /* 0x000f220000000a00 */
[----:B-1----:R-:W-:-:S07]  /*00a0*/  SHF.L.U32 R0, R0, 0x1, RZ ;  /* 0x0000000100007819 */ /* 0x002fce00000006ff */
[----:B------:R-:W1:Y:S01]  /*00b0*/  LDC.64 R14, c[0x0][0x240] ;  /* 0x00009000ff0e7b82 */ /* 0x000e620000000a00 */
[----:B---3--:R-:W-:Y:S02]  /*00c0*/  SHF.R.S32.HI R3, RZ, 0x19, R5 ;  /* 0x00000019ff037819 */ /* 0x008fe40000011405 */
[----:B------:R-:W-:Y:S02]  /*00d0*/  LOP3.LUT R0, R0, 0x3e, RZ, 0xc0, !PT ;  /* 0x0000003e00007812 */ /* 0x000fe400078ec0ff */
[----:B------:R-:W-:Y:S02]  /*00e0*/  SGXT R3, R3, 0x1 ;  /* 0x000000010303781a */ /* 0x000fe40000000200 */
[----:B------:R-:W-:-:S04]  /*00f0*/  LEA R0, R5, R0, 0x6 ;  /* 0x0000000005007211 */ /* 0x000fc800078e30ff */
[----:B------:R-:W-:Y:S02]  /*0100*/  LEA.HI R3, R3, R0, RZ, 0x2 ;  /* 0x0000000003037211 */ /* 0x000fe400078f10ff */
[----:B------:R-:W-:Y:S02]  /*0110*/  ISETP.GE.AND P0, PT, R0, 0x40, PT ;  /* 0x000000400000780c */ /* 0x000fe40003f06270 */
[----:B------:R-:W-:-:S04]  /*0120*/  SHF.R.S32.HI R3, RZ, 0x2, R3 ;  /* 0x00000002ff037819 */ /* 0x000fc80000011403 */
[----:B------:R-:W-:-:S04]  /*0130*/  LEA.HI R2, R3, R3, RZ, 0x2 ;  /* 0x0000000303027211 */ /* 0x000fc800078f10ff */
[----:B------:R-:W-:-:S04]  /*0140*/  LOP3.LUT R2, R2, 0xfffffffc, RZ, 0xc0, !PT ;  /* 0xfffffffc02027812 */ /* 0x000fc800078ec0ff */
[----:B------:R-:W-:Y:S02]  /*0150*/  IADD3 R17, R3, -R2, RZ ;  /* 0x8000000203117210 */ /* 0x000fe40007ffe0ff */
[----:B------:R-:W3:Y:S03]  /*0160*/  LDC.64 R2, c[0x0][0x210] ;  /* 0x00008400ff027b82 */ /* 0x000ee60000000a00 */
[----:B--2---:R-:W-:-:S05]  /*0170*/  IMAD.WIDE R8, R17, 0x4, R8 ;  /* 0x0000000411087825 */ /* 0x004fca00078e0208 */
[----:B------:R-:W2:Y:S04]  /*0180*/  @!P0 LDG.E.EL R20, desc[UR4][R8.64] ;  /* 0x0000000408148981 */ /* 0x000ea8000c2e1900 */
[----:B------:R5:W2:Y:S01]  /*0190*/  @!P0 LDG.E.EL R22, desc[UR4][R8.64] ;  /* 0x0000000408168981 */ /* 0x000aa2000c2e1900 */
[----:B------:R-:W-:Y:S02]  /*01a0*/  CS2R R4, SRZ ;  /* 0x0000000000047805 */ /* 0x000fe4000001ff00 */
[----:B------:R-:W-:Y:S01]  /*01b0*/  CS2R R18, SRZ ;  /* 0x0000000000127805 */ /* 0x000fe2000001ff00 */
[----:B----4-:R-:W-:Y:S01]  /*01c0*/  IMAD.WIDE R6, R17, 0x4, R6 ;  /* 0x0000000411067825 */ /* 0x010fe200078e0206 */
[----:B------:R-:W-:-:S04]  /*01d0*/  MOV R16, RZ ;  /* 0x000000ff00107202 */ /* 0x000fc80000000f00 */
[----:B------:R-:W4:Y:S01]  /*01e0*/  @!P0 LDG.E.EL R19, desc[UR4][R6.64] ;  /* 0x0000000406138981 */ /* 0x000f22000c2e1900 */
[----:B---3--:R-:W-:-:S03]  /*01f0*/  IMAD.WIDE R2, R0, 0x4, R2 ;  /* 0x0000000400027825 */ /* 0x008fc600078e0202 */
[----:B------:R-:W3:Y:S01]  /*0200*/  @!P0 LDG.E.EL R16, desc[UR4][R6.64] ;  /* 0x0000000406108981 */ /* 0x000ee2000c2e1900 */
[----:B-----5:R-:W-:-:S03]  /*0210*/  IMAD.WIDE R8, R17, 0x4, R10 ;  /* 0x0000000411087825 */ /* 0x020fc600078e020a */
[----:B------:R-:W4:Y:S01]  /*0220*/  @!P0 LDG.E.64 R4, desc[UR4][R2.64] ;  /* 0x0000000402048981 */ /* 0x000f22000c1e1b00 */
[----:B0-----:R-:W-:-:S03]  /*0230*/  IMAD.WIDE R10, R17, 0x4, R12 ;  /* 0x00000004110a7825 */ /* 0x001fc600078e020c */
[----:B------:R-:W5:Y:S01]  /*0240*/  @!P0 LDG.E.EL R21, desc[UR4][R8.64] ;  /* 0x0000000408158981 */ /* 0x000f62000c2e1900 */
[----:B-1----:R-:W-:Y:S01]  /*0250*/  IMAD.WIDE R12, R17, 0x4, R14 ;  /* 0x00000004110c7825 */ /* 0x002fe200078e020e */
[----:B------:R-:W-:Y:S02]  /*0260*/  HFMA2.MMA R17, -RZ, RZ, 0, 0 ;  /* 0x00000000ff117435 */ /* 0x000fe400000001ff */
[----:B------:R-:W3:Y:S01]  /*0270*/  @!P0 LDG.E.EL R18, desc[UR4][R8.64] ;  /* 0x0000000408128981 */ /* 0x000ee2000c2e1900 */
[----:B------:R-:W-:Y:S02]  /*0280*/  CS2R R14, SRZ ;  /* 0x00000000000e7805 */ /* 0x000fe4000001ff00 */
[----:B------:R-:W-:-:S04]  /*0290*/  MOV R24, RZ ;  /* 0x000000ff00187202 */ /* 0x000fc80000000f00 */
[----:B------:R-:W5:Y:S04]  /*02a0*/  @!P0 LDG.E.EL R14, desc[UR4][R10.64] ;  /* 0x000000040a0e8981 */ /* 0x000f68000c2e1900 */
[----:B------:R-:W5:Y:S04]  /*02b0*/  @!P0 LDG.E.EL R17, desc[UR4][R12.64] ;  /* 0x000000040c118981 */ /* 0x000f68000c2e1900 */
[----:B------:R0:W5:Y:S04]  /*02c0*/  @!P0 LDG.E.EL R15, desc[UR4][R10.64] ;  /* 0x000000040a0f8981 */ /* 0x000168000c2e1900 */
[----:B------:R1:W5:Y:S01]  /*02d0*/  @!P0 LDG.E.EL R24, desc[UR4][R12.64] ;  /* 0x000000040c188981 */ /* 0x000362000c2e1900 */
[----:B0-----:R-:W-:Y:S01]  /*02e0*/  HFMA2.MMA R10, -RZ, RZ, 1.625, 0 ;  /* 0x3e800000ff0a7435 */ /* 0x001fe200000001ff */
[----:B-1----:R-:W-:Y:S01]  /*02f0*/  MOV R13, 0x3ab5ebe6 ;  /* 0x3ab5ebe6000d7802 */ /* 0x002fe20000000f00 */
[----:B--2---:R-:W-:Y:S01]  /*0300*/  FADD R20, R20, 9.9999997473787516356e-06 ;  /* 0x3727c5ac14147421 */ /* 0x004fe20000000000 */
[----:B------:R-:W-:-:S03]  /*0310*/  FADD R22, R22, 9.9999997473787516356e-06 ;  /* 0x3727c5ac16167421 */ /* 0x000fc60000000000 */
[----:B------:R-:W0:Y:S08]  /*0320*/  MUFU.SQRT R6, R20 ;  /* 0x0000001400067308 */ /* 0x000e300000002000 */
[----:B------:R-:W1:Y:S01]  /*0330*/  MUFU.SQRT R7, R22 ;  /* 0x0000001600077308 */ /* 0x000e620000002000 */
[C---:B0-----:R-:W-:Y:S02]  /*0340*/  FSETP.GT.AND P1, PT, R6.reuse, 8.50705917302346158658e+37, PT ;  /* 0x7e8000000600780b */ /* 0x041fe40003f24000 */
[----:B------:R-:W-:-:S02]  /*0350*/  FSETP.GEU.AND P3, PT, R6, 1.175494350822287508e-38, PT ;  /* 0x008000000600780b */ /* 0x000fc40003f6e000 */
[C---:B-1----:R-:W-:Y:S02]  /*0360*/  FSETP.GT.AND P2, PT, R7.reuse, 8.50705917302346158658e+37, PT ;  /* 0x7e8000000700780b */ /* 0x042fe40003f44000 */
[----:B------:R-:W-:-:S07]  /*0370*/  FSETP.GEU.AND P4, PT, R7, 1.175494350822287508e-38, PT ;  /* 0x008000000700780b */ /* 0x000fce0003f8e000 */
[----:B------:R-:W-:-:S04]  /*0380*/  @P1 FMUL R6, R6, 0.25 ;  /* 0x3e80000006061820 */ /* 0x000fc80000400000 */
[----:B------:R-:W-:Y:S01]  /*0390*/  @!P3 FMUL R6, R6, 16777216 ;  /* 0x4b8000000606b820 */ /* 0x000fe20000400000 */
[----:B------:R-:W-:-:S04]  /*03a0*/  @P2 FMUL R7, R7, 0.25 ;  /* 0x3e80000007072820 */ /* 0x000fc80000400000 */
[----:B------:R-:W-:Y:S01]  /*03b0*/  @!P4 FMUL R7, R7, 16777216 ;  /* 0x4b8000000707c820 */ /* 0x000fe20000400000 */
[----:B------:R-:W0:Y:S01]  /*03c0*/  MUFU.RCP R6, R6 ;  /* 0x0000000600067308 */ /* 0x000e220000001000 */
[----:B------:R-:W-:-:S07]  /*03d0*/  FSEL R9, R10, 1, P1 ;  /* 0x3f8000000a097808 */ /* 0x000fce0000800000 */
[----:B------:R-:W1:Y:S01]  /*03e0*/  MUFU.RCP R7, R7 ;  /* 0x0000000700077308 */ /* 0x000e620000001000 */
[----:B------:R-:W-:Y:S01]  /*03f0*/  FSEL R10, R10, 1, P2 ;  /* 0x3f8000000a0a7808 */ /* 0x000fe20001000000 */
[----:B------:R-:W-:Y:S01]  /*0400*/  @!P3 FMUL R9, R9, 16777216 ;  /* 0x4b8000000909b820 */ /* 0x000fe20000400000 */
[----:B----4-:R-:W-:Y:S01]  /*0410*/  FADD R4, R19, R4 ;  /* 0x0000000413047221 */ /* 0x010fe20000000000 */
[----:B---3--:R-:W-:Y:S02]  /*0420*/  FADD R5, R16, R5 ;  /* 0x0000000510057221 */ /* 0x008fe40000000000 */
[----:B------:R-:W-:Y:S01]  /*0430*/  @!P4 FMUL R10, R10, 16777216 ;  /* 0x4b8000000a0ac820 */ /* 0x000fe20000400000 */
[----:B0-----:R-:W-:Y:S01]  /*0440*/  FMUL R8, R6, R9 ;  /* 0x0000000906087220 */ /* 0x001fe20000400000 */
[----:B-----5:R-:W-:Y:S01]  /*0450*/  FADD R21, R4, -R21 ;  /* 0x8000001504157221 */ /* 0x020fe20000000000 */
[----:B------:R-:W-:-:S03]  /*0460*/  FADD R18, R5, -R18 ;  /* 0x8000001205127221 */ /* 0x000fc60000000000 */
[----:B------:R-:W-:Y:S01]  /*0470*/  FMUL R8, R21, R8 ;  /* 0x0000000815087220 */ /* 0x000fe20000400000 */
[----:B-1----:R-:W-:-:S03]  /*0480*/  FMUL R9, R7, R10 ;  /* 0x0000000a07097220 */ /* 0x002fc60000400000 */
[----:B------:R-:W-:Y:S01]  /*0490*/  FFMA R8, R8, R14, R17 ;  /* 0x0000000e08087223 */ /* 0x000fe20000000011 */
[----:B------:R-:W-:-:S03]  /*04a0*/  FMUL R9, R18, R9 ;  /* 0x0000000912097220 */ /* 0x000fc60000400000 */
[----:B------:R-:W-:Y:S01]  /*04b0*/  FMUL R6, R8, 1.4426950216293334961 ;  /* 0x3fb8aa3b08067820 */ /* 0x000fe20000400000 */
[----:B------:R-:W-:-:S04]  /*04c0*/  FFMA R9, R9, R15, R24 ;  /* 0x0000000f09097223 */ /* 0x000fc80000000018 */
[C---:B------:R-:W-:Y:S01]  /*04d0*/  FMUL R10, R9.reuse, 1.4426950216293334961 ;  /* 0x3fb8aa3b090a7820 */ /* 0x040fe20000400000 */
[----:B------:R-:W0:Y:S01]  /*04e0*/  FRND R6, R6 ;  /* 0x0000000600067307 */ /* 0x000e220000201000 */
[----:B------:R-:W-:Y:S01]  /*04f0*/  FADD.FTZ R7, |R8|, -RZ ;  /* 0x800000ff08077221 */ /* 0x000fe20000010200 */
[----:B------:R-:W-:-:S06]  /*0500*/  FADD.FTZ R11, |R9|, -RZ ;  /* 0x800000ff090b7221 */ /* 0x000fcc0000010200 */
[----:B------:R-:W1:Y:S01]  /*0510*/  FRND R10, R10 ;  /* 0x0000000a000a7307 */ /* 0x000e620000201000 */
[----:B------:R-:W-:Y:S02]  /*0520*/  FSETP.GEU.AND P1, PT, R7, 0.40999999642372131348, PT ;  /* 0x3ed1eb850700780b */ /* 0x000fe40003f2e000 */
[----:B------:R-:W-:Y:S02]  /*0530*/  FSETP.GEU.AND P2, PT, R11, 0.40999999642372131348, PT ;  /* 0x3ed1eb850b00780b */ /* 0x000fe40003f4e000 */
[----:B0-----:R-:W-:Y:S02]  /*0540*/  FSEL R7, R6, RZ, P1 ;  /* 0x000000ff06077208 */ /* 0x001fe40000800000 */
[----:B-1----:R-:W-:-:S03]  /*0550*/  FSEL R12, R10, RZ, P2 ;  /* 0x000000ff0a0c7208 */ /* 0x002fc60001000000 */
[C---:B------:R-:W-:Y:S01]  /*0560*/  FFMA.FTZ R14, -R7.reuse, 0.693145751953125, R8 ;  /* 0x3f317200070e7823 */ /* 0x040fe20000010108 */
[C---:B------:R-:W-:Y:S01]  /*0570*/  FSETP.NEU.AND P5, PT, R7.reuse, 128, PT ;  /* 0x430000000700780b */ /* 0x040fe20003fad000 */
[C---:B------:R-:W-:Y:S02]  /*0580*/  FFMA.FTZ R11, -R12.reuse, 0.693145751953125, R9 ;  /* 0x3f3172000c0b7823 */ /* 0x040fe40000010109 */
[C---:B------:R-:W-:Y:S01]  /*0590*/  FFMA.FTZ R14, -R7.reuse, 1.428606765330187045e-06, R14 ;  /* 0x35bfbe8e070e7823 */ /* 0x040fe2000001010e */
[----:B------:R-:W-:Y:S01]  /*05a0*/  FSEL R10, R7, 127, P5 ;  /* 0x42fe0000070a7808 */ /* 0x000fe20002800000 */
[C---:B------:R-:W-:Y:S01]  /*05b0*/  FFMA.FTZ R6, -R12.reuse, 1.428606765330187045e-06, R11 ;  /* 0x35bfbe8e0c067823 */ /* 0x040fe2000001010b */
[----:B------:R-:W-:Y:S01]  /*05c0*/  FSETP.NEU.AND P3, PT, R12, 128, PT ;  /* 0x430000000c00780b */ /* 0x000fe20003f6d000 */
[-C--:B------:R-:W-:Y:S02]  /*05d0*/  FFMA.FTZ R7, R14, R13.reuse, 0.0083824126049876213074 ;  /* 0x3c0956630e077423 */ /* 0x080fe4000001000d */
[----:B------:R-:W-:Y:S01]  /*05e0*/  FFMA.FTZ R13, R6, R13, 0.0083824126049876213074 ;  /* 0x3c095663060d7423 */ /* 0x000fe2000001000d */
[----:B------:R-:W-:Y:S01]  /*05f0*/  FSEL R12, R12, 127, P3 ;  /* 0x42fe00000c0c7808 */ /* 0x000fe20001800000 */
[----:B------:R-:W-:-:S02]  /*0600*/  FFMA.FTZ R7, R14, R7, 0.041667830199003219604 ;  /* 0x3d2aabe30e077423 */ /* 0x000fc40000010007 */
[----:B------:R-:W-:Y:S01]  /*0610*/  FFMA.FTZ R15, R6, R13, 0.041667830199003219604 ;  /* 0x3d2aabe3060f7423 */ /* 0x000fe2000001000d */
[----:B------:R-:W0:Y:S01]  /*0620*/  MUFU.EX2 R11, R10 ;  /* 0x0000000a000b7308 */ /* 0x000e220000000800 */
[----:B------:R-:W-:Y:S02]  /*0630*/  FFMA.FTZ R7, R14, R7, 0.16666397452354431152 ;  /* 0x3e2aa9f60e077423 */ /* 0x000fe40000010007 */
[----:B------:R-:W-:-:S05]  /*0640*/  FFMA.FTZ R15, R6, R15, 0.16666397452354431152 ;  /* 0x3e2aa9f6060f7423 */ /* 0x000fca000001000f */
[----:B------:R-:W1:Y:S01]  /*0650*/  MUFU.EX2 R13, R12 ;  /* 0x0000000c000d7308 */ /* 0x000e620000000800 */
[----:B------:R-:W-:Y:S01]  /*0660*/  FFMA.FTZ R7, R14, R7, 0.49999994039535522461 ;  /* 0x3efffffe0e077423 */ /* 0x000fe20000010007 */
[----:B------:R-:W-:-:S03]  /*0670*/  FFMA.FTZ R15, R6, R15, 0.49999994039535522461 ;  /* 0x3efffffe060f7423 */ /* 0x000fc6000001000f */
[----:B------:R-:W-:Y:S01]  /*0680*/  FMUL R7, R14, R7 ;  /* 0x000000070e077220 */ /* 0x000fe20000400000 */
[----:B------:R-:W-:-:S03]  /*0690*/  FMUL R15, R6, R15 ;  /* 0x0000000f060f7220 */ /* 0x000fc60000400000 */
[----:B------:R-:W-:Y:S01]  /*06a0*/  FFMA.FTZ R14, R14, R7, R14 ;  /* 0x000000070e0e7223 */ /* 0x000fe2000001000e */
[----:B------:R-:W-:Y:S02]  /*06b0*/  FFMA.FTZ R18, R6, R15, R6 ;  /* 0x0000000f06127223 */ /* 0x000fe40000010006 */
[----:B------:R-:W2:Y:S01]  /*06c0*/  LDC.64 R6, c[0x0][0x218] ;  /* 0x00008600ff067b82 */ /* 0x000ea20000000a00 */
[----:B0-----:R-:W-:Y:S01]  /*06d0*/  FADD R16, R11, -1 ;  /* 0xbf8000000b107421 */ /* 0x001fe20000000000 */
[----:B-1----:R-:W-:Y:S01]  /*06e0*/  FADD R20, R13, -1 ;  /* 0xbf8000000d147421 */ /* 0x002fe20000000000 */
[----:B------:R-:W-:Y:S02]  /*06f0*/  FSETP.NEU.AND P2, PT, R8, RZ, PT ;  /* 0x000000ff0800720b */ /* 0x000fe40003f4d000 */
[----:B------:R-:W-:Y:S01]  /*0700*/  FFMA.FTZ R11, R11, R14, R16 ;  /* 0x0000000e0b0b7223 */ /* 0x000fe20000010010 */
[----:B------:R-:W-:Y:S01]  /*0710*/  FSETP.NEU.AND P1, PT, R9, RZ, PT ;  /* 0x000000ff0900720b */ /* 0x000fe20003f2d000 */
[----:B------:R-:W-:Y:S01]  /*0720*/  FFMA.FTZ R13, R13, R18, R20 ;  /* 0x000000120d0d7223 */ /* 0x000fe20000010014 */
[----:B------:R-:W-:Y:S01]  /*0730*/  FSETP.GT.AND P4, PT, R12, 128, PT ;  /* 0x430000000c00780b */ /* 0x000fe20003f84000 */
[----:B------:R-:W-:-:S02]  /*0740*/  @!P5 FADD R11, R11, R11 ;  /* 0x0000000b0b0bd221 */ /* 0x000fc40000000000 */
[----:B------:R-:W-:Y:S01]  /*0750*/  @!P3 FADD R13, R13, R13 ;  /* 0x0000000d0d0db221 */ /* 0x000fe20000000000 */
[----:B------:R-:W-:Y:S02]  /*0760*/  FSETP.GT.AND P5, PT, R10, 128, PT ;  /* 0x430000000a00780b */ /* 0x000fe40003fa4000 */
[----:B------:R-:W-:Y:S02]  /*0770*/  FSETP.GEU.AND P3, PT, R12, -25, PT ;  /* 0xc1c800000c00780b */ /* 0x000fe40003f6e000 */
[----:B------:R-:W-:Y:S02]  /*0780*/  FSEL R12, R13, +INF , !P4 ;  /* 0x7f8000000d0c7808 */ /* 0x000fe40006000000 */
[----:B------:R-:W-:Y:S02]  /*0790*/  FSETP.GEU.AND P4, PT, R10, -25, PT ;  /* 0xc1c800000a00780b */ /* 0x000fe40003f8e000 */
[----:B------:R-:W-:Y:S01]  /*07a0*/  FSEL R11, R11, +INF , !P5 ;  /* 0x7f8000000b0b7808 */ /* 0x000fe20006800000 */
[----:B------:R-:W-:Y:S01]  /*07b0*/  FADD R13, R8, R8 ;  /* 0x00000008080d7221 */ /* 0x000fe20000000000 */
[----:B------:R-:W-:Y:S01]  /*07c0*/  FSEL R12, R12, -1, P3 ;  /* 0xbf8000000c0c7808 */ /* 0x000fe20001800000 */
[----:B------:R-:W-:Y:S01]  /*07d0*/  @!P1 FADD R12, R9, R9 ;  /* 0x00000009090c9221 */ /* 0x000fe20000000000 */
[----:B------:R-:W-:Y:S01]  /*07e0*/  @P2 FSEL R13, R11, -1, P4 ;  /* 0xbf8000000b0d2808 */ /* 0x000fe20002000000 */
[----:B------:R0:W-:Y:S01]  /*07f0*/  @!P0 STG.E.64 desc[UR4][R2.64], R4 ;  /* 0x0000000402008986 */ /* 0x0001e2000c101b04 */
[----:B------:R-:W-:-:S02]  /*0800*/  FSETP.GT.AND P2, PT, R8, RZ, PT ;  /* 0x000000ff0800720b */ /* 0x000fc40003f44000 */
[C---:B------:R-:W-:Y:S01]  /*0810*/  FSETP.GT.AND P1, PT, R9.reuse, RZ, PT ;  /* 0x000000ff0900720b */ /* 0x040fe20003f24000 */
[----:B--2---:R-:W-:Y:S01]  /*0820*/  IMAD.WIDE R6, R0, 0x4, R6 ;  /* 0x0000000400067825 */ /* 0x004fe200078e0206 */
[----:B------:R-:W-:Y:S02]  /*0830*/  FSEL R8, R8, R13, P2 ;  /* 0x0000000d08087208 */ /* 0x000fe40001000000 */
[----:B------:R-:W-:Y:S01]  /*0840*/  FSEL R9, R9, R12, P1 ;  /* 0x0000000c09097208 */ /* 0x000fe20000800000 */
[----:B0-----:R-:W-:Y:S08]  /*0850*/  @P0 EXIT ;  /* 0x000000000000094d */ /* 0x001ff00003800000 */
[----:B------:R-:W-:Y:S01]  /*0860*/  STG.E.64 desc[UR4][R6.64], R8 ;  /* 0x0000000806007986 */ /* 0x000fe2000c101b04 */
[----:B------:R-:W-:Y:S05]  /*0870*/  EXIT ;  /* 0x000000000000794d */ /* 0x000fea0003800000 */
.L_x_0:
[----:B------:R-:W-:-:S00]  /*0880*/  BRA `(.L_x_0) ;  /* 0xfffffffc00fc7947 */ /* 0x000fc0000383ffff */
[----:B------:R-:W-:-:S00]  /*0890*/  NOP ;  /* 0x0000000000007918 */ /* 0x000fc00000000000 */
        /* <DEDUP_REMOVED lines=14> */
.L_x_1:


//--------------------- .nv.global.init           --------------------------
	.section	.nv.global.init,"aw",@progbits
.nv.global.init:
	.type		_$_str,@object
	.size		_$_str,(_$_str_$_2 - _$_str)
_$_str:
        /*0000*/ 	.byte	0x5f, 0x5f, 0x43, 0x55, 0x44, 0x41, 0x5f, 0x46, 0x54, 0x5a, 0x00
	.type		_$_str_$_2,@object
	.size		_$_str_$_2,(.L_1 - _$_str_$_2)
_$_str_$_2:
        /*000b*/ 	.byte	0x5f, 0x5f, 0x43, 0x55, 0x44, 0x41, 0x5f, 0x50, 0x52, 0x45, 0x43, 0x5f, 0x53, 0x51, 0x52, 0x54
        /*001b*/ 	.byte	0x00
.L_1:


//--------------------- .nv.constant0.triton_poi_fused__native_batch_norm_legit_no_training_convolution_elu_1 --------------------------
	.section	.nv.constant0.triton_poi_fused__native_batch_norm_legit_no_training_convolution_elu_1,"a",@progbits
	.sectionflags	@""
	.align	4
.nv.constant0.triton_poi_fused__native_batch_norm_legit_no_training_convolution_elu_1:
	.zero		588
